//
// Generated by NVIDIA NVVM Compiler
//
// Compiler Build ID: CL-36424714
// Cuda compilation tools, release 13.0, V13.0.88
// Based on NVVM 20.0.0
//

.version 9.0
.target sm_100
.address_size 64

	// .globl	_ZN3cub18CUB_300001_SM_10006detail11EmptyKernelIvEEvv
.global .align 1 .b8 _ZN34_INTERNAL_50759ed8_4_k_cu_fb8fdf444cuda3std3__45__cpo5beginE[1];
.global .align 1 .b8 _ZN34_INTERNAL_50759ed8_4_k_cu_fb8fdf444cuda3std3__45__cpo3endE[1];
.global .align 1 .b8 _ZN34_INTERNAL_50759ed8_4_k_cu_fb8fdf444cuda3std3__45__cpo6cbeginE[1];
.global .align 1 .b8 _ZN34_INTERNAL_50759ed8_4_k_cu_fb8fdf444cuda3std3__45__cpo4cendE[1];
.global .align 1 .b8 _ZN34_INTERNAL_50759ed8_4_k_cu_fb8fdf444cuda3std3__45__cpo6rbeginE[1];
.global .align 1 .b8 _ZN34_INTERNAL_50759ed8_4_k_cu_fb8fdf444cuda3std3__45__cpo4rendE[1];
.global .align 1 .b8 _ZN34_INTERNAL_50759ed8_4_k_cu_fb8fdf444cuda3std3__45__cpo7crbeginE[1];
.global .align 1 .b8 _ZN34_INTERNAL_50759ed8_4_k_cu_fb8fdf444cuda3std3__45__cpo5crendE[1];
.global .align 1 .b8 _ZN34_INTERNAL_50759ed8_4_k_cu_fb8fdf444cuda3std3__436_GLOBAL__N__50759ed8_4_k_cu_fb8fdf446ignoreE[1];
.global .align 1 .b8 _ZN34_INTERNAL_50759ed8_4_k_cu_fb8fdf444cuda3std3__419piecewise_constructE[1];
.global .align 1 .b8 _ZN34_INTERNAL_50759ed8_4_k_cu_fb8fdf444cuda3std3__48in_placeE[1];
.global .align 1 .b8 _ZN34_INTERNAL_50759ed8_4_k_cu_fb8fdf444cuda3std3__420unreachable_sentinelE[1];
.global .align 1 .b8 _ZN34_INTERNAL_50759ed8_4_k_cu_fb8fdf444cuda3std3__47nulloptE[1];
.global .align 1 .b8 _ZN34_INTERNAL_50759ed8_4_k_cu_fb8fdf444cuda3std3__48unexpectE[1];
.global .align 1 .b8 _ZN34_INTERNAL_50759ed8_4_k_cu_fb8fdf444cuda3std6ranges3__45__cpo4swapE[1];
.global .align 1 .b8 _ZN34_INTERNAL_50759ed8_4_k_cu_fb8fdf444cuda3std6ranges3__45__cpo9iter_moveE[1];
.global .align 1 .b8 _ZN34_INTERNAL_50759ed8_4_k_cu_fb8fdf444cuda3std6ranges3__45__cpo5beginE[1];
.global .align 1 .b8 _ZN34_INTERNAL_50759ed8_4_k_cu_fb8fdf444cuda3std6ranges3__45__cpo3endE[1];
.global .align 1 .b8 _ZN34_INTERNAL_50759ed8_4_k_cu_fb8fdf444cuda3std6ranges3__45__cpo6cbeginE[1];
.global .align 1 .b8 _ZN34_INTERNAL_50759ed8_4_k_cu_fb8fdf444cuda3std6ranges3__45__cpo4cendE[1];
.global .align 1 .b8 _ZN34_INTERNAL_50759ed8_4_k_cu_fb8fdf444cuda3std6ranges3__45__cpo7advanceE[1];
.global .align 1 .b8 _ZN34_INTERNAL_50759ed8_4_k_cu_fb8fdf444cuda3std6ranges3__45__cpo9iter_swapE[1];
.global .align 1 .b8 _ZN34_INTERNAL_50759ed8_4_k_cu_fb8fdf444cuda3std6ranges3__45__cpo4nextE[1];
.global .align 1 .b8 _ZN34_INTERNAL_50759ed8_4_k_cu_fb8fdf444cuda3std6ranges3__45__cpo4prevE[1];
.global .align 1 .b8 _ZN34_INTERNAL_50759ed8_4_k_cu_fb8fdf444cuda3std6ranges3__45__cpo4dataE[1];
.global .align 1 .b8 _ZN34_INTERNAL_50759ed8_4_k_cu_fb8fdf444cuda3std6ranges3__45__cpo5cdataE[1];
.global .align 1 .b8 _ZN34_INTERNAL_50759ed8_4_k_cu_fb8fdf444cuda3std6ranges3__45__cpo4sizeE[1];
.global .align 1 .b8 _ZN34_INTERNAL_50759ed8_4_k_cu_fb8fdf444cuda3std6ranges3__45__cpo5ssizeE[1];
.global .align 1 .b8 _ZN34_INTERNAL_50759ed8_4_k_cu_fb8fdf444cuda3std6ranges3__45__cpo8distanceE[1];
.global .align 1 .b8 _ZN34_INTERNAL_50759ed8_4_k_cu_fb8fdf446thrust24THRUST_300001_SM_1000_NS6system6detail10sequential3seqE[1];
.global .align 1 .b8 _ZN34_INTERNAL_50759ed8_4_k_cu_fb8fdf446thrust24THRUST_300001_SM_1000_NS12placeholders2_1E[1];
.global .align 1 .b8 _ZN34_INTERNAL_50759ed8_4_k_cu_fb8fdf446thrust24THRUST_300001_SM_1000_NS12placeholders2_2E[1];
.global .align 1 .b8 _ZN34_INTERNAL_50759ed8_4_k_cu_fb8fdf446thrust24THRUST_300001_SM_1000_NS12placeholders2_3E[1];
.global .align 1 .b8 _ZN34_INTERNAL_50759ed8_4_k_cu_fb8fdf446thrust24THRUST_300001_SM_1000_NS12placeholders2_4E[1];
.global .align 1 .b8 _ZN34_INTERNAL_50759ed8_4_k_cu_fb8fdf446thrust24THRUST_300001_SM_1000_NS12placeholders2_5E[1];
.global .align 1 .b8 _ZN34_INTERNAL_50759ed8_4_k_cu_fb8fdf446thrust24THRUST_300001_SM_1000_NS12placeholders2_6E[1];
.global .align 1 .b8 _ZN34_INTERNAL_50759ed8_4_k_cu_fb8fdf446thrust24THRUST_300001_SM_1000_NS12placeholders2_7E[1];
.global .align 1 .b8 _ZN34_INTERNAL_50759ed8_4_k_cu_fb8fdf446thrust24THRUST_300001_SM_1000_NS12placeholders2_8E[1];
.global .align 1 .b8 _ZN34_INTERNAL_50759ed8_4_k_cu_fb8fdf446thrust24THRUST_300001_SM_1000_NS12placeholders2_9E[1];
.global .align 1 .b8 _ZN34_INTERNAL_50759ed8_4_k_cu_fb8fdf446thrust24THRUST_300001_SM_1000_NS12placeholders3_10E[1];

.visible .entry _ZN3cub18CUB_300001_SM_10006detail11EmptyKernelIvEEvv()
{


	ret;

}
	// .globl	_ZN6mast3r4cuda24reciprocal_filter_kernelEPKiS2_Pii
.visible .entry _ZN6mast3r4cuda24reciprocal_filter_kernelEPKiS2_Pii(
	.param .u64 .ptr .align 1 _ZN6mast3r4cuda24reciprocal_filter_kernelEPKiS2_Pii_param_0,
	.param .u64 .ptr .align 1 _ZN6mast3r4cuda24reciprocal_filter_kernelEPKiS2_Pii_param_1,
	.param .u64 .ptr .align 1 _ZN6mast3r4cuda24reciprocal_filter_kernelEPKiS2_Pii_param_2,
	.param .u32 _ZN6mast3r4cuda24reciprocal_filter_kernelEPKiS2_Pii_param_3
)
{
	.reg .pred 	%p<4>;
	.reg .b32 	%r<10>;
	.reg .b64 	%rd<15>;

	ld.param.u64 	%rd2, [_ZN6mast3r4cuda24reciprocal_filter_kernelEPKiS2_Pii_param_0];
	ld.param.u64 	%rd3, [_ZN6mast3r4cuda24reciprocal_filter_kernelEPKiS2_Pii_param_1];
	ld.param.u64 	%rd4, [_ZN6mast3r4cuda24reciprocal_filter_kernelEPKiS2_Pii_param_2];
	ld.param.u32 	%r3, [_ZN6mast3r4cuda24reciprocal_filter_kernelEPKiS2_Pii_param_3];
	cvta.to.global.u64 	%rd1, %rd4;
	mov.u32 	%r4, %ctaid.x;
	mov.u32 	%r5, %ntid.x;
	mov.u32 	%r6, %tid.x;
	mad.lo.s32 	%r1, %r4, %r5, %r6;
	setp.ge.s32 	%p1, %r1, %r3;
	@%p1 bra 	$L__BB1_5;
	cvta.to.global.u64 	%rd5, %rd2;
	mul.wide.s32 	%rd6, %r1, 4;
	add.s64 	%rd7, %rd5, %rd6;
	ld.global.nc.u32 	%r2, [%rd7];
	setp.lt.s32 	%p2, %r2, 0;
	@%p2 bra 	$L__BB1_4;
	cvta.to.global.u64 	%rd8, %rd3;
	mul.wide.u32 	%rd9, %r2, 4;
	add.s64 	%rd10, %rd8, %rd9;
	ld.global.nc.u32 	%r7, [%rd10];
	setp.ne.s32 	%p3, %r7, %r1;
	@%p3 bra 	$L__BB1_4;
	add.s64 	%rd14, %rd1, %rd6;
	mov.b32 	%r9, 1;
	st.global.u32 	[%rd14], %r9;
	bra.uni 	$L__BB1_5;
$L__BB1_4:
	add.s64 	%rd12, %rd1, %rd6;
	mov.b32 	%r8, 0;
	st.global.u32 	[%rd12], %r8;
$L__BB1_5:
	ret;

}


// ===== COMPILED SASS (sm_100) =====

	.target	sm_100

	.elftype	@"ET_EXEC"


//--------------------- .note.nv.tkinfo           --------------------------
	.section	.note.nv.tkinfo,"",@"SHT_NOTE"
	.sectionflags	@"SHF_NOTE_NV_TKINFO"
	.tkinfo
        /*0018*/ 	.word	0x00000002
        /*0030*/ 	.string	""
        /*0030*/ 	.string	"ptxas"
        /*0030*/ 	.string	"Cuda compilation tools, release 13.0, V13.0.88"
        /*0030*/ 	.string	"Build cuda_13.0.r13.0/compiler.36424714_0"
        /*0030*/ 	.string	"-arch sm_100 -m 64 "



//--------------------- .note.nv.cuinfo           --------------------------
	.section	.note.nv.cuinfo,"",@"SHT_NOTE"
	.sectionflags	@"SHF_NOTE_NV_CUINFO"
        /*0018*/ 	.short	0x0002
        /*001a*/ 	.short	0x0064
        /*001c*/ 	.short	0x0082
	.zero		2


//--------------------- .nv.info                  --------------------------
	.section	.nv.info,"",@"SHT_CUDA_INFO"
	.align	4


	//----- nvinfo : EIATTR_REGCOUNT
	.align		4
        /*0000*/ 	.byte	0x04, 0x2f
        /*0002*/ 	.short	(.L_41 - .L_40)
	.align		4
.L_40:
        /*0004*/ 	.word	index@(_ZN3cub18CUB_300001_SM_10006detail11EmptyKernelIvEEvv)
        /*0008*/ 	.word	0x00000004


	//----- nvinfo : EIATTR_FRAME_SIZE
	.align		4
.L_41:
        /*000c*/ 	.byte	0x04, 0x11
        /*000e*/ 	.short	(.L_43 - .L_42)
	.align		4
.L_42:
        /*0010*/ 	.word	index@(_ZN3cub18CUB_300001_SM_10006detail11EmptyKernelIvEEvv)
        /*0014*/ 	.word	0x00000000


	//----- nvinfo : EIATTR_REGCOUNT
	.align		4
.L_43:
        /*0018*/ 	.byte	0x04, 0x2f
        /*001a*/ 	.short	(.L_45 - .L_44)
	.align		4
.L_44:
        /*001c*/ 	.word	index@(_ZN6mast3r4cuda24reciprocal_filter_kernelEPKiS2_Pii)
        /*0020*/ 	.word	0x0000000c


	//----- nvinfo : EIATTR_FRAME_SIZE
	.align		4
.L_45:
        /*0024*/ 	.byte	0x04, 0x11
        /*0026*/ 	.short	(.L_47 - .L_46)
	.align		4
.L_46:
        /*0028*/ 	.word	index@(_ZN6mast3r4cuda24reciprocal_filter_kernelEPKiS2_Pii)
        /*002c*/ 	.word	0x00000000


	//----- nvinfo : EIATTR_MIN_STACK_SIZE
	.align		4
.L_47:
        /*0030*/ 	.byte	0x04, 0x12
        /*0032*/ 	.short	(.L_49 - .L_48)
	.align		4
.L_48:
        /*0034*/ 	.word	index@(_ZN6mast3r4cuda24reciprocal_filter_kernelEPKiS2_Pii)
        /*0038*/ 	.word	0x00000000


	//----- nvinfo : EIATTR_MIN_STACK_SIZE
	.align		4
.L_49:
        /*003c*/ 	.byte	0x04, 0x12
        /*003e*/ 	.short	(.L_51 - .L_50)
	.align		4
.L_50:
        /*0040*/ 	.word	index@(_ZN3cub18CUB_300001_SM_10006detail11EmptyKernelIvEEvv)
        /*0044*/ 	.word	0x00000000
.L_51:


//--------------------- .nv.compat                --------------------------
	.section	.nv.compat,"",@"SHT_CUDA_COMPAT_INFO"
	.align	4
        /*0000*/ 	.byte	0x02, 0x09, 0x00, 0x00, 0x02, 0x02, 0x01, 0x00, 0x02, 0x05, 0x05, 0x00, 0x03, 0x07, 0x01, 0x01
        /*0010*/ 	.byte	0x02, 0x03, 0x00, 0x00, 0x02, 0x06, 0x01, 0x00, 0x04, 0x0b, 0x08, 0x00, 0x09, 0x00, 0x00, 0x00
        /*0020*/ 	.byte	0x00, 0x00, 0x00, 0x00


//--------------------- .nv.info._ZN6mast3r4cuda24reciprocal_filter_kernelEPKiS2_Pii --------------------------
	.section	.nv.info._ZN6mast3r4cuda24reciprocal_filter_kernelEPKiS2_Pii,"",@"SHT_CUDA_INFO"
	.sectionflags	@""
	.align	4


	//----- nvinfo : EIATTR_CUDA_API_VERSION
	.align		4
        /*0000*/ 	.byte	0x04, 0x37
        /*0002*/ 	.short	(.L_53 - .L_52)
.L_52:
        /*0004*/ 	.word	0x00000082


	//----- nvinfo : EIATTR_KPARAM_INFO
	.align		4
.L_53:
        /*0008*/ 	.byte	0x04, 0x17
        /*000a*/ 	.short	(.L_55 - .L_54)
.L_54:
        /*000c*/ 	.word	0x00000000
        /*0010*/ 	.short	0x0003
        /*0012*/ 	.short	0x0018
        /*0014*/ 	.byte	0x00, 0xf0, 0x11, 0x00


	//----- nvinfo : EIATTR_KPARAM_INFO
	.align		4
.L_55:
        /*0018*/ 	.byte	0x04, 0x17
        /*001a*/ 	.short	(.L_57 - .L_56)
.L_56:
        /*001c*/ 	.word	0x00000000
        /*0020*/ 	.short	0x0002
        /*0022*/ 	.short	0x0010
        /*0024*/ 	.byte	0x00, 0xf5, 0x21, 0x00


	//----- nvinfo : EIATTR_KPARAM_INFO
	.align		4
.L_57:
        /*0028*/ 	.byte	0x04, 0x17
        /*002a*/ 	.short	(.L_59 - .L_58)
.L_58:
        /*002c*/ 	.word	0x00000000
        /*0030*/ 	.short	0x0001
        /*0032*/ 	.short	0x0008
        /*0034*/ 	.byte	0x00, 0xf5, 0x21, 0x00


	//----- nvinfo : EIATTR_KPARAM_INFO
	.align		4
.L_59:
        /*0038*/ 	.byte	0x04, 0x17
        /*003a*/ 	.short	(.L_61 - .L_60)
.L_60:
        /*003c*/ 	.word	0x00000000
        /*0040*/ 	.short	0x0000
        /*0042*/ 	.short	0x0000
        /*0044*/ 	.byte	0x00, 0xf5, 0x21, 0x00


	//----- nvinfo : EIATTR_SPARSE_MMA_MASK
	.align		4
.L_61:
        /*0048*/ 	.byte	0x03, 0x50
        /*004a*/ 	.short	0x0000


	//----- nvinfo : EIATTR_MAXREG_COUNT
	.align		4
        /*004c*/ 	.byte	0x03, 0x1b
        /*004e*/ 	.short	0x00ff


	//----- nvinfo : EIATTR_MERCURY_ISA_VERSION
	.align		4
        /*0050*/ 	.byte	0x03, 0x5f
        /*0052*/ 	.short	0x0101


	//----- nvinfo : EIATTR_VRC_CTA_INIT_COUNT
	.align		4
        /*0054*/ 	.byte	0x02, 0x4a
	.zero		1
	.zero		1


	//----- nvinfo : EIATTR_EXIT_INSTR_OFFSETS
	.align		4
        /*0058*/ 	.byte	0x04, 0x1c
        /*005a*/ 	.short	(.L_63 - .L_62)


	//   ....[0]....
.L_62:
        /*005c*/ 	.word	0x00000070


	//   ....[1]....
        /*0060*/ 	.word	0x00000170


	//   ....[2]....
        /*0064*/ 	.word	0x000001c0


	//----- nvinfo : EIATTR_CRS_STACK_SIZE
	.align		4
.L_63:
        /*0068*/ 	.byte	0x04, 0x1e
        /*006a*/ 	.short	(.L_65 - .L_64)
.L_64:
        /*006c*/ 	.word	0x00000000


	//----- nvinfo : EIATTR_CBANK_PARAM_SIZE
	.align		4
.L_65:
        /*0070*/ 	.byte	0x03, 0x19
        /*0072*/ 	.short	0x001c


	//----- nvinfo : EIATTR_PARAM_CBANK
	.align		4
        /*0074*/ 	.byte	0x04, 0x0a
        /*0076*/ 	.short	(.L_67 - .L_66)
	.align		4
.L_66:
        /*0078*/ 	.word	index@(.nv.constant0._ZN6mast3r4cuda24reciprocal_filter_kernelEPKiS2_Pii)
        /*007c*/ 	.short	0x0380
        /*007e*/ 	.short	0x001c


	//----- nvinfo : EIATTR_SW_WAR
	.align		4
.L_67:
        /*0080*/ 	.byte	0x04, 0x36
        /*0082*/ 	.short	(.L_69 - .L_68)
.L_68:
        /*0084*/ 	.word	0x00000008
.L_69:


//--------------------- .nv.info._ZN3cub18CUB_300001_SM_10006detail11EmptyKernelIvEEvv --------------------------
	.section	.nv.info._ZN3cub18CUB_300001_SM_10006detail11EmptyKernelIvEEvv,"",@"SHT_CUDA_INFO"
	.sectionflags	@""
	.align	4


	//----- nvinfo : EIATTR_CUDA_API_VERSION
	.align		4
        /*0000*/ 	.byte	0x04, 0x37
        /*0002*/ 	.short	(.L_71 - .L_70)
.L_70:
        /*0004*/ 	.word	0x00000082


	//----- nvinfo : EIATTR_SPARSE_MMA_MASK
	.align		4
.L_71:
        /*0008*/ 	.byte	0x03, 0x50
        /*000a*/ 	.short	0x0000


	//----- nvinfo : EIATTR_MAXREG_COUNT
	.align		4
        /*000c*/ 	.byte	0x03, 0x1b
        /*000e*/ 	.short	0x00ff


	//----- nvinfo : EIATTR_MERCURY_ISA_VERSION
	.align		4
        /*0010*/ 	.byte	0x03, 0x5f
        /*0012*/ 	.short	0x0101


	//----- nvinfo : EIATTR_VRC_CTA_INIT_COUNT
	.align		4
        /*0014*/ 	.byte	0x02, 0x4a
	.zero		1
	.zero		1


	//----- nvinfo : EIATTR_EXIT_INSTR_OFFSETS
	.align		4
        /*0018*/ 	.byte	0x04, 0x1c
        /*001a*/ 	.short	(.L_73 - .L_72)


	//   ....[0]....
.L_72:
        /*001c*/ 	.word	0x00000010


	//----- nvinfo : EIATTR_SW_WAR
	.align		4
.L_73:
        /*0020*/ 	.byte	0x04, 0x36
        /*0022*/ 	.short	(.L_75 - .L_74)
.L_74:
        /*0024*/ 	.word	0x00000008
.L_75:


//--------------------- .nv.callgraph             --------------------------
	.section	.nv.callgraph,"",@"SHT_CUDA_CALLGRAPH"
	.align	4
	.sectionentsize	8
	.align		4
        /*0000*/ 	.word	0x00000000
	.align		4
        /*0004*/ 	.word	0xffffffff
	.align		4
        /*0008*/ 	.word	0x00000000
	.align		4
        /*000c*/ 	.word	0xfffffffe
	.align		4
        /*0010*/ 	.word	0x00000000
	.align		4
        /*0014*/ 	.word	0xfffffffd
	.align		4
        /*0018*/ 	.word	0x00000000
	.align		4
        /*001c*/ 	.word	0xfffffffc


//--------------------- .nv.constant4             --------------------------
	.section	.nv.constant4,"a",@progbits
	.align	8
	.align		8
.nv.constant4:
        /*0000*/ 	.dword	_ZN34_INTERNAL_50759ed8_4_k_cu_fb8fdf444cuda3std3__45__cpo5beginE
	.align		8
        /*0008*/ 	.dword	_ZN34_INTERNAL_50759ed8_4_k_cu_fb8fdf444cuda3std3__45__cpo3endE
	.align		8
        /*0010*/ 	.dword	_ZN34_INTERNAL_50759ed8_4_k_cu_fb8fdf444cuda3std3__45__cpo6cbeginE
	.align		8
        /*0018*/ 	.dword	_ZN34_INTERNAL_50759ed8_4_k_cu_fb8fdf444cuda3std3__45__cpo4cendE
	.align		8
        /*0020*/ 	.dword	_ZN34_INTERNAL_50759ed8_4_k_cu_fb8fdf444cuda3std3__45__cpo6rbeginE
	.align		8
        /*0028*/ 	.dword	_ZN34_INTERNAL_50759ed8_4_k_cu_fb8fdf444cuda3std3__45__cpo4rendE
	.align		8
        /*0030*/ 	.dword	_ZN34_INTERNAL_50759ed8_4_k_cu_fb8fdf444cuda3std3__45__cpo7crbeginE
	.align		8
        /*0038*/ 	.dword	_ZN34_INTERNAL_50759ed8_4_k_cu_fb8fdf444cuda3std3__45__cpo5crendE
	.align		8
        /*0040*/ 	.dword	_ZN34_INTERNAL_50759ed8_4_k_cu_fb8fdf444cuda3std3__436_GLOBAL__N__50759ed8_4_k_cu_fb8fdf446ignoreE
	.align		8
        /*0048*/ 	.dword	_ZN34_INTERNAL_50759ed8_4_k_cu_fb8fdf444cuda3std3__419piecewise_constructE
	.align		8
        /*0050*/ 	.dword	_ZN34_INTERNAL_50759ed8_4_k_cu_fb8fdf444cuda3std3__48in_placeE
	.align		8
        /*0058*/ 	.dword	_ZN34_INTERNAL_50759ed8_4_k_cu_fb8fdf444cuda3std3__420unreachable_sentinelE
	.align		8
        /*0060*/ 	.dword	_ZN34_INTERNAL_50759ed8_4_k_cu_fb8fdf444cuda3std3__47nulloptE
	.align		8
        /*0068*/ 	.dword	_ZN34_INTERNAL_50759ed8_4_k_cu_fb8fdf444cuda3std3__48unexpectE
	.align		8
        /*0070*/ 	.dword	_ZN34_INTERNAL_50759ed8_4_k_cu_fb8fdf444cuda3std6ranges3__45__cpo4swapE
	.align		8
        /*0078*/ 	.dword	_ZN34_INTERNAL_50759ed8_4_k_cu_fb8fdf444cuda3std6ranges3__45__cpo9iter_moveE
	.align		8
        /*0080*/ 	.dword	_ZN34_INTERNAL_50759ed8_4_k_cu_fb8fdf444cuda3std6ranges3__45__cpo5beginE
	.align		8
        /*0088*/ 	.dword	_ZN34_INTERNAL_50759ed8_4_k_cu_fb8fdf444cuda3std6ranges3__45__cpo3endE
	.align		8
        /*0090*/ 	.dword	_ZN34_INTERNAL_50759ed8_4_k_cu_fb8fdf444cuda3std6ranges3__45__cpo6cbeginE
	.align		8
        /*0098*/ 	.dword	_ZN34_INTERNAL_50759ed8_4_k_cu_fb8fdf444cuda3std6ranges3__45__cpo4cendE
	.align		8
        /*00a0*/ 	.dword	_ZN34_INTERNAL_50759ed8_4_k_cu_fb8fdf444cuda3std6ranges3__45__cpo7advanceE
	.align		8
        /*00a8*/ 	.dword	_ZN34_INTERNAL_50759ed8_4_k_cu_fb8fdf444cuda3std6ranges3__45__cpo9iter_swapE
	.align		8
        /*00b0*/ 	.dword	_ZN34_INTERNAL_50759ed8_4_k_cu_fb8fdf444cuda3std6ranges3__45__cpo4nextE
	.align		8
        /*00b8*/ 	.dword	_ZN34_INTERNAL_50759ed8_4_k_cu_fb8fdf444cuda3std6ranges3__45__cpo4prevE
	.align		8
        /*00c0*/ 	.dword	_ZN34_INTERNAL_50759ed8_4_k_cu_fb8fdf444cuda3std6ranges3__45__cpo4dataE
	.align		8
        /*00c8*/ 	.dword	_ZN34_INTERNAL_50759ed8_4_k_cu_fb8fdf444cuda3std6ranges3__45__cpo5cdataE
	.align		8
        /*00d0*/ 	.dword	_ZN34_INTERNAL_50759ed8_4_k_cu_fb8fdf444cuda3std6ranges3__45__cpo4sizeE
	.align		8
        /*00d8*/ 	.dword	_ZN34_INTERNAL_50759ed8_4_k_cu_fb8fdf444cuda3std6ranges3__45__cpo5ssizeE
	.align		8
        /*00e0*/ 	.dword	_ZN34_INTERNAL_50759ed8_4_k_cu_fb8fdf444cuda3std6ranges3__45__cpo8distanceE
	.align		8
        /*00e8*/ 	.dword	_ZN34_INTERNAL_50759ed8_4_k_cu_fb8fdf446thrust24THRUST_300001_SM_1000_NS6system6detail10sequential3seqE
	.align		8
        /*00f0*/ 	.dword	_ZN34_INTERNAL_50759ed8_4_k_cu_fb8fdf446thrust24THRUST_300001_SM_1000_NS12placeholders2_1E
	.align		8
        /*00f8*/ 	.dword	_ZN34_INTERNAL_50759ed8_4_k_cu_fb8fdf446thrust24THRUST_300001_SM_1000_NS12placeholders2_2E
	.align		8
        /*0100*/ 	.dword	_ZN34_INTERNAL_50759ed8_4_k_cu_fb8fdf446thrust24THRUST_300001_SM_1000_NS12placeholders2_3E
	.align		8
        /*0108*/ 	.dword	_ZN34_INTERNAL_50759ed8_4_k_cu_fb8fdf446thrust24THRUST_300001_SM_1000_NS12placeholders2_4E
	.align		8
        /*0110*/ 	.dword	_ZN34_INTERNAL_50759ed8_4_k_cu_fb8fdf446thrust24THRUST_300001_SM_1000_NS12placeholders2_5E
	.align		8
        /*0118*/ 	.dword	_ZN34_INTERNAL_50759ed8_4_k_cu_fb8fdf446thrust24THRUST_300001_SM_1000_NS12placeholders2_6E
	.align		8
        /*0120*/ 	.dword	_ZN34_INTERNAL_50759ed8_4_k_cu_fb8fdf446thrust24THRUST_300001_SM_1000_NS12placeholders2_7E
	.align		8
        /*0128*/ 	.dword	_ZN34_INTERNAL_50759ed8_4_k_cu_fb8fdf446thrust24THRUST_300001_SM_1000_NS12placeholders2_8E
	.align		8
        /*0130*/ 	.dword	_ZN34_INTERNAL_50759ed8_4_k_cu_fb8fdf446thrust24THRUST_300001_SM_1000_NS12placeholders2_9E
	.align		8
        /*0138*/ 	.dword	_ZN34_INTERNAL_50759ed8_4_k_cu_fb8fdf446thrust24THRUST_300001_SM_1000_NS12placeholders3_10E


//--------------------- .text._ZN6mast3r4cuda24reciprocal_filter_kernelEPKiS2_Pii --------------------------
	.section	.text._ZN6mast3r4cuda24reciprocal_filter_kernelEPKiS2_Pii,"ax",@progbits
	.align	128
        .global         _ZN6mast3r4cuda24reciprocal_filter_kernelEPKiS2_Pii
        .type           _ZN6mast3r4cuda24reciprocal_filter_kernelEPKiS2_Pii,@function
        .size           _ZN6mast3r4cuda24reciprocal_filter_kernelEPKiS2_Pii,(.L_x_4 - _ZN6mast3r4cuda24reciprocal_filter_kernelEPKiS2_Pii)
        .other          _ZN6mast3r4cuda24reciprocal_filter_kernelEPKiS2_Pii,@"STO_CUDA_ENTRY STV_DEFAULT"
_ZN6mast3r4cuda24reciprocal_filter_kernelEPKiS2_Pii:
.text._ZN6mast3r4cuda24reciprocal_filter_kernelEPKiS2_Pii:
[----:B------:R-:W-:Y:S01]  /*0000*/  LDC R1, c[0x0][0x37c] ;  /* 0x0000df00ff017b82 */ /* 0x000fe20000000800 */
[----:B------:R-:W0:Y:S07]  /*0010*/  S2R R0, SR_TID.X ;  /* 0x0000000000007919 */ /* 0x000e2e0000002100 */
[----:B------:R-:W0:Y:S01]  /*0020*/  S2UR UR4, SR_CTAID.X ;  /* 0x00000000000479c3 */ /* 0x000e220000002500 */
[----:B------:R-:W1:Y:S07]  /*0030*/  LDCU UR5, c[0x0][0x398] ;  /* 0x00007300ff0577ac */ /* 0x000e6e0008000800 */
[----:B------:R-:W0:Y:S02]  /*0040*/  LDC R7, c[0x0][0x360] ;  /* 0x0000d800ff077b82 */ /* 0x000e240000000800 */
[----:B0-----:R-:W-:-:S05]  /*0050*/  IMAD R7, R7, UR4, R0 ;  /* 0x0000000407077c24 */ /* 0x001fca000f8e0200 */
[----:B-1----:R-:W-:-:S13]  /*0060*/  ISETP.GE.AND P0, PT, R7, UR5, PT ;  /* 0x0000000507007c0c */ /* 0x002fda000bf06270 */
[----:B------:R-:W-:Y:S05]  /*0070*/  @P0 EXIT ;  /* 0x000000000000094d */ /* 0x000fea0003800000 */
[----:B------:R-:W0:Y:S01]  /*0080*/  LDC.64 R2, c[0x0][0x380] ;  /* 0x0000e000ff027b82 */ /* 0x000e220000000a00 */
[----:B------:R-:W1:Y:S01]  /*0090*/  LDCU.64 UR4, c[0x0][0x358] ;  /* 0x00006b00ff0477ac */ /* 0x000e620008000a00 */
[----:B0-----:R-:W-:-:S05]  /*00a0*/  IMAD.WIDE R2, R7, 0x4, R2 ;  /* 0x0000000407027825 */ /* 0x001fca00078e0202 */
[----:B-1----:R-:W2:Y:S01]  /*00b0*/  LDG.E.CONSTANT R5, desc[UR4][R2.64] ;  /* 0x0000000402057981 */ /* 0x002ea2000c1e9900 */
[----:B------:R-:W-:Y:S01]  /*00c0*/  BSSY.RECONVERGENT B0, `(.L_x_0) ;  /* 0x000000c000007945 */ /* 0x000fe20003800200 */
[----:B--2---:R-:W-:-:S13]  /*00d0*/  ISETP.GE.AND P0, PT, R5, RZ, PT ;  /* 0x000000ff0500720c */ /* 0x004fda0003f06270 */
[----:B------:R-:W-:Y:S05]  /*00e0*/  @!P0 BRA `(.L_x_1) ;  /* 0x0000000000248947 */ /* 0x000fea0003800000 */
[----:B------:R-:W0:Y:S02]  /*00f0*/  LDC.64 R2, c[0x0][0x388] ;  /* 0x0000e200ff027b82 */ /* 0x000e240000000a00 */
[----:B0-----:R-:W-:-:S06]  /*0100*/  IMAD.WIDE.U32 R2, R5, 0x4, R2 ;  /* 0x0000000405027825 */ /* 0x001fcc00078e0002 */
[----:B------:R-:W2:Y:S02]  /*0110*/  LDG.E.CONSTANT R2, desc[UR4][R2.64] ;  /* 0x0000000402027981 */ /* 0x000ea4000c1e9900 */
[----:B--2---:R-:W-:-:S13]  /*0120*/  ISETP.NE.AND P0, PT, R2, R7, PT ;  /* 0x000000070200720c */ /* 0x004fda0003f05270 */
[----:B------:R-:W0:Y:S01]  /*0130*/  @!P0 LDC.64 R4, c[0x0][0x390] ;  /* 0x0000e400ff048b82 */ /* 0x000e220000000a00 */
[----:B------:R-:W-:Y:S01]  /*0140*/  @!P0 MOV R9, 0x1 ;  /* 0x0000000100098802 */ /* 0x000fe20000000f00 */
[----:B0-----:R-:W-:-:S05]  /*0150*/  @!P0 IMAD.WIDE R4, R7, 0x4, R4 ;  /* 0x0000000407048825 */ /* 0x001fca00078e0204 */
[----:B------:R0:W-:Y:S01]  /*0160*/  @!P0 STG.E desc[UR4][R4.64], R9 ;  /* 0x0000000904008986 */ /* 0x0001e2000c101904 */
[----:B------:R-:W-:Y:S05]  /*0170*/  @!P0 EXIT ;  /* 0x000000000000894d */ /* 0x000fea0003800000 */
.L_x_1:
[----:B------:R-:W-:Y:S05]  /*0180*/  BSYNC.RECONVERGENT B0 ;  /* 0x0000000000007941 */ /* 0x000fea0003800200 */
.L_x_0:
[----:B------:R-:W1:Y:S02]  /*0190*/  LDC.64 R2, c[0x0][0x390] ;  /* 0x0000e400ff027b82 */ /* 0x000e640000000a00 */
[----:B-1----:R-:W-:-:S05]  /*01a0*/  IMAD.WIDE R2, R7, 0x4, R2 ;  /* 0x0000000407027825 */ /* 0x002fca00078e0202 */
[----:B------:R-:W-:Y:S01]  /*01b0*/  STG.E desc[UR4][R2.64], RZ ;  /* 0x000000ff02007986 */ /* 0x000fe2000c101904 */
[----:B------:R-:W-:Y:S05]  /*01c0*/  EXIT ;  /* 0x000000000000794d */ /* 0x000fea0003800000 */
.L_x_2:
[----:B------:R-:W-:-:S00]  /*01d0*/  BRA `(.L_x_2) ;  /* 0xfffffffc00fc7947 */ /* 0x000fc0000383ffff */
[----:B------:R-:W-:-:S00]  /*01e0*/  NOP ;  /* 0x0000000000007918 */ /* 0x000fc00000000000 */
        /* <DEDUP_REMOVED lines=9> */
.L_x_4:


//--------------------- .text._ZN3cub18CUB_300001_SM_10006detail11EmptyKernelIvEEvv --------------------------
	.section	.text._ZN3cub18CUB_300001_SM_10006detail11EmptyKernelIvEEvv,"ax",@progbits
	.align	128
        .global         _ZN3cub18CUB_300001_SM_10006detail11EmptyKernelIvEEvv
        .type           _ZN3cub18CUB_300001_SM_10006detail11EmptyKernelIvEEvv,@function
        .size           _ZN3cub18CUB_300001_SM_10006detail11EmptyKernelIvEEvv,(.L_x_5 - _ZN3cub18CUB_300001_SM_10006detail11EmptyKernelIvEEvv)
        .other          _ZN3cub18CUB_300001_SM_10006detail11EmptyKernelIvEEvv,@"STO_CUDA_ENTRY STV_DEFAULT"
_ZN3cub18CUB_300001_SM_10006detail11EmptyKernelIvEEvv:
.text._ZN3cub18CUB_300001_SM_10006detail11EmptyKernelIvEEvv:
[----:B------:R-:W-:Y:S01]  /*0000*/  LDC R1, c[0x0][0x37c] ;  /* 0x0000df00ff017b82 */ /* 0x000fe20000000800 */
[----:B------:R-:W-:Y:S05]  /*0010*/  EXIT ;  /* 0x000000000000794d */ /* 0x000fea0003800000 */
.L_x_3:
        /* <DEDUP_REMOVED lines=14> */
.L_x_5:


//--------------------- .nv.shared.reserved.0     --------------------------
	.section	.nv.shared.reserved.0,"aw",@nobits
	.weak		__nv_reservedSMEM_offset_0_alias
	.size		__nv_reservedSMEM_offset_0_alias, 0, 64
	.other		__nv_reservedSMEM_offset_0_alias,@"STO_CUDA_RESERVED_SHARED STV_DEFAULT"
__nv_reservedSMEM_offset_0_alias:
	.zero		0
	.zero		64


//--------------------- .nv.global                --------------------------
	.section	.nv.global,"aw",@nobits
.nv.global:
	.type		_ZN34_INTERNAL_50759ed8_4_k_cu_fb8fdf446thrust24THRUST_300001_SM_1000_NS12placeholders2_5E,@object
	.size		_ZN34_INTERNAL_50759ed8_4_k_cu_fb8fdf446thrust24THRUST_300001_SM_1000_NS12placeholders2_5E,(_ZN34_INTERNAL_50759ed8_4_k_cu_fb8fdf444cuda3std3__45__cpo6cbeginE - _ZN34_INTERNAL_50759ed8_4_k_cu_fb8fdf446thrust24THRUST_300001_SM_1000_NS12placeholders2_5E)
_ZN34_INTERNAL_50759ed8_4_k_cu_fb8fdf446thrust24THRUST_300001_SM_1000_NS12placeholders2_5E:
	.zero		1
	.type		_ZN34_INTERNAL_50759ed8_4_k_cu_fb8fdf444cuda3std3__45__cpo6cbeginE,@object
	.size		_ZN34_INTERNAL_50759ed8_4_k_cu_fb8fdf444cuda3std3__45__cpo6cbeginE,(_ZN34_INTERNAL_50759ed8_4_k_cu_fb8fdf444cuda3std6ranges3__45__cpo6cbeginE - _ZN34_INTERNAL_50759ed8_4_k_cu_fb8fdf444cuda3std3__45__cpo6cbeginE)
_ZN34_INTERNAL_50759ed8_4_k_cu_fb8fdf444cuda3std3__45__cpo6cbeginE:
	.zero		1
	.type		_ZN34_INTERNAL_50759ed8_4_k_cu_fb8fdf444cuda3std6ranges3__45__cpo6cbeginE,@object
	.size		_ZN34_INTERNAL_50759ed8_4_k_cu_fb8fdf444cuda3std6ranges3__45__cpo6cbeginE,(_ZN34_INTERNAL_50759ed8_4_k_cu_fb8fdf444cuda3std3__48in_placeE - _ZN34_INTERNAL_50759ed8_4_k_cu_fb8fdf444cuda3std6ranges3__45__cpo6cbeginE)
_ZN34_INTERNAL_50759ed8_4_k_cu_fb8fdf444cuda3std6ranges3__45__cpo6cbeginE:
	.zero		1
	.type		_ZN34_INTERNAL_50759ed8_4_k_cu_fb8fdf444cuda3std3__48in_placeE,@object
	.size		_ZN34_INTERNAL_50759ed8_4_k_cu_fb8fdf444cuda3std3__48in_placeE,(_ZN34_INTERNAL_50759ed8_4_k_cu_fb8fdf444cuda3std6ranges3__45__cpo4sizeE - _ZN34_INTERNAL_50759ed8_4_k_cu_fb8fdf444cuda3std3__48in_placeE)
_ZN34_INTERNAL_50759ed8_4_k_cu_fb8fdf444cuda3std3__48in_placeE:
	.zero		1
	.type		_ZN34_INTERNAL_50759ed8_4_k_cu_fb8fdf444cuda3std6ranges3__45__cpo4sizeE,@object
	.size		_ZN34_INTERNAL_50759ed8_4_k_cu_fb8fdf444cuda3std6ranges3__45__cpo4sizeE,(_ZN34_INTERNAL_50759ed8_4_k_cu_fb8fdf446thrust24THRUST_300001_SM_1000_NS12placeholders2_9E - _ZN34_INTERNAL_50759ed8_4_k_cu_fb8fdf444cuda3std6ranges3__45__cpo4sizeE)
_ZN34_INTERNAL_50759ed8_4_k_cu_fb8fdf444cuda3std6ranges3__45__cpo4sizeE:
	.zero		1
	.type		_ZN34_INTERNAL_50759ed8_4_k_cu_fb8fdf446thrust24THRUST_300001_SM_1000_NS12placeholders2_9E,@object
	.size		_ZN34_INTERNAL_50759ed8_4_k_cu_fb8fdf446thrust24THRUST_300001_SM_1000_NS12placeholders2_9E,(_ZN34_INTERNAL_50759ed8_4_k_cu_fb8fdf444cuda3std3__45__cpo7crbeginE - _ZN34_INTERNAL_50759ed8_4_k_cu_fb8fdf446thrust24THRUST_300001_SM_1000_NS12placeholders2_9E)
_ZN34_INTERNAL_50759ed8_4_k_cu_fb8fdf446thrust24THRUST_300001_SM_1000_NS12placeholders2_9E:
	.zero		1
	.type		_ZN34_INTERNAL_50759ed8_4_k_cu_fb8fdf444cuda3std3__45__cpo7crbeginE,@object
	.size		_ZN34_INTERNAL_50759ed8_4_k_cu_fb8fdf444cuda3std3__45__cpo7crbeginE,(_ZN34_INTERNAL_50759ed8_4_k_cu_fb8fdf444cuda3std6ranges3__45__cpo4nextE - _ZN34_INTERNAL_50759ed8_4_k_cu_fb8fdf444cuda3std3__45__cpo7crbeginE)
_ZN34_INTERNAL_50759ed8_4_k_cu_fb8fdf444cuda3std3__45__cpo7crbeginE:
	.zero		1
	.type		_ZN34_INTERNAL_50759ed8_4_k_cu_fb8fdf444cuda3std6ranges3__45__cpo4nextE,@object
	.size		_ZN34_INTERNAL_50759ed8_4_k_cu_fb8fdf444cuda3std6ranges3__45__cpo4nextE,(_ZN34_INTERNAL_50759ed8_4_k_cu_fb8fdf444cuda3std6ranges3__45__cpo4swapE - _ZN34_INTERNAL_50759ed8_4_k_cu_fb8fdf444cuda3std6ranges3__45__cpo4nextE)
_ZN34_INTERNAL_50759ed8_4_k_cu_fb8fdf444cuda3std6ranges3__45__cpo4nextE:
	.zero		1
	.type		_ZN34_INTERNAL_50759ed8_4_k_cu_fb8fdf444cuda3std6ranges3__45__cpo4swapE,@object
	.size		_ZN34_INTERNAL_50759ed8_4_k_cu_fb8fdf444cuda3std6ranges3__45__cpo4swapE,(_ZN34_INTERNAL_50759ed8_4_k_cu_fb8fdf446thrust24THRUST_300001_SM_1000_NS12placeholders2_1E - _ZN34_INTERNAL_50759ed8_4_k_cu_fb8fdf444cuda3std6ranges3__45__cpo4swapE)
_ZN34_INTERNAL_50759ed8_4_k_cu_fb8fdf444cuda3std6ranges3__45__cpo4swapE:
	.zero		1
	.type		_ZN34_INTERNAL_50759ed8_4_k_cu_fb8fdf446thrust24THRUST_300001_SM_1000_NS12placeholders2_1E,@object
	.size		_ZN34_INTERNAL_50759ed8_4_k_cu_fb8fdf446thrust24THRUST_300001_SM_1000_NS12placeholders2_1E,(_ZN34_INTERNAL_50759ed8_4_k_cu_fb8fdf446thrust24THRUST_300001_SM_1000_NS12placeholders2_3E - _ZN34_INTERNAL_50759ed8_4_k_cu_fb8fdf446thrust24THRUST_300001_SM_1000_NS12placeholders2_1E)
_ZN34_INTERNAL_50759ed8_4_k_cu_fb8fdf446thrust24THRUST_300001_SM_1000_NS12placeholders2_1E:
	.zero		1
	.type		_ZN34_INTERNAL_50759ed8_4_k_cu_fb8fdf446thrust24THRUST_300001_SM_1000_NS12placeholders2_3E,@object
	.size		_ZN34_INTERNAL_50759ed8_4_k_cu_fb8fdf446thrust24THRUST_300001_SM_1000_NS12placeholders2_3E,(_ZN34_INTERNAL_50759ed8_4_k_cu_fb8fdf444cuda3std3__45__cpo5beginE - _ZN34_INTERNAL_50759ed8_4_k_cu_fb8fdf446thrust24THRUST_300001_SM_1000_NS12placeholders2_3E)
_ZN34_INTERNAL_50759ed8_4_k_cu_fb8fdf446thrust24THRUST_300001_SM_1000_NS12placeholders2_3E:
	.zero		1
	.type		_ZN34_INTERNAL_50759ed8_4_k_cu_fb8fdf444cuda3std3__45__cpo5beginE,@object
	.size		_ZN34_INTERNAL_50759ed8_4_k_cu_fb8fdf444cuda3std3__45__cpo5beginE,(_ZN34_INTERNAL_50759ed8_4_k_cu_fb8fdf444cuda3std6ranges3__45__cpo5beginE - _ZN34_INTERNAL_50759ed8_4_k_cu_fb8fdf444cuda3std3__45__cpo5beginE)
_ZN34_INTERNAL_50759ed8_4_k_cu_fb8fdf444cuda3std3__45__cpo5beginE:
	.zero		1
	.type		_ZN34_INTERNAL_50759ed8_4_k_cu_fb8fdf444cuda3std6ranges3__45__cpo5beginE,@object
	.size		_ZN34_INTERNAL_50759ed8_4_k_cu_fb8fdf444cuda3std6ranges3__45__cpo5beginE,(_ZN34_INTERNAL_50759ed8_4_k_cu_fb8fdf444cuda3std3__436_GLOBAL__N__50759ed8_4_k_cu_fb8fdf446ignoreE - _ZN34_INTERNAL_50759ed8_4_k_cu_fb8fdf444cuda3std6ranges3__45__cpo5beginE)
_ZN34_INTERNAL_50759ed8_4_k_cu_fb8fdf444cuda3std6ranges3__45__cpo5beginE:
	.zero		1
	.type		_ZN34_INTERNAL_50759ed8_4_k_cu_fb8fdf444cuda3std3__436_GLOBAL__N__50759ed8_4_k_cu_fb8fdf446ignoreE,@object
	.size		_ZN34_INTERNAL_50759ed8_4_k_cu_fb8fdf444cuda3std3__436_GLOBAL__N__50759ed8_4_k_cu_fb8fdf446ignoreE,(_ZN34_INTERNAL_50759ed8_4_k_cu_fb8fdf444cuda3std6ranges3__45__cpo4dataE - _ZN34_INTERNAL_50759ed8_4_k_cu_fb8fdf444cuda3std3__436_GLOBAL__N__50759ed8_4_k_cu_fb8fdf446ignoreE)
_ZN34_INTERNAL_50759ed8_4_k_cu_fb8fdf444cuda3std3__436_GLOBAL__N__50759ed8_4_k_cu_fb8fdf446ignoreE:
	.zero		1
	.type		_ZN34_INTERNAL_50759ed8_4_k_cu_fb8fdf444cuda3std6ranges3__45__cpo4dataE,@object
	.size		_ZN34_INTERNAL_50759ed8_4_k_cu_fb8fdf444cuda3std6ranges3__45__cpo4dataE,(_ZN34_INTERNAL_50759ed8_4_k_cu_fb8fdf446thrust24THRUST_300001_SM_1000_NS12placeholders2_7E - _ZN34_INTERNAL_50759ed8_4_k_cu_fb8fdf444cuda3std6ranges3__45__cpo4dataE)
_ZN34_INTERNAL_50759ed8_4_k_cu_fb8fdf444cuda3std6ranges3__45__cpo4dataE:
	.zero		1
	.type		_ZN34_INTERNAL_50759ed8_4_k_cu_fb8fdf446thrust24THRUST_300001_SM_1000_NS12placeholders2_7E,@object
	.size		_ZN34_INTERNAL_50759ed8_4_k_cu_fb8fdf446thrust24THRUST_300001_SM_1000_NS12placeholders2_7E,(_ZN34_INTERNAL_50759ed8_4_k_cu_fb8fdf444cuda3std3__45__cpo6rbeginE - _ZN34_INTERNAL_50759ed8_4_k_cu_fb8fdf446thrust24THRUST_300001_SM_1000_NS12placeholders2_7E)
_ZN34_INTERNAL_50759ed8_4_k_cu_fb8fdf446thrust24THRUST_300001_SM_1000_NS12placeholders2_7E:
	.zero		1
	.type		_ZN34_INTERNAL_50759ed8_4_k_cu_fb8fdf444cuda3std3__45__cpo6rbeginE,@object
	.size		_ZN34_INTERNAL_50759ed8_4_k_cu_fb8fdf444cuda3std3__45__cpo6rbeginE,(_ZN34_INTERNAL_50759ed8_4_k_cu_fb8fdf444cuda3std6ranges3__45__cpo7advanceE - _ZN34_INTERNAL_50759ed8_4_k_cu_fb8fdf444cuda3std3__45__cpo6rbeginE)
_ZN34_INTERNAL_50759ed8_4_k_cu_fb8fdf444cuda3std3__45__cpo6rbeginE:
	.zero		1
	.type		_ZN34_INTERNAL_50759ed8_4_k_cu_fb8fdf444cuda3std6ranges3__45__cpo7advanceE,@object
	.size		_ZN34_INTERNAL_50759ed8_4_k_cu_fb8fdf444cuda3std6ranges3__45__cpo7advanceE,(_ZN34_INTERNAL_50759ed8_4_k_cu_fb8fdf444cuda3std3__47nulloptE - _ZN34_INTERNAL_50759ed8_4_k_cu_fb8fdf444cuda3std6ranges3__45__cpo7advanceE)
_ZN34_INTERNAL_50759ed8_4_k_cu_fb8fdf444cuda3std6ranges3__45__cpo7advanceE:
	.zero		1
	.type		_ZN34_INTERNAL_50759ed8_4_k_cu_fb8fdf444cuda3std3__47nulloptE,@object
	.size		_ZN34_INTERNAL_50759ed8_4_k_cu_fb8fdf444cuda3std3__47nulloptE,(_ZN34_INTERNAL_50759ed8_4_k_cu_fb8fdf444cuda3std6ranges3__45__cpo8distanceE - _ZN34_INTERNAL_50759ed8_4_k_cu_fb8fdf444cuda3std3__47nulloptE)
_ZN34_INTERNAL_50759ed8_4_k_cu_fb8fdf444cuda3std3__47nulloptE:
	.zero		1
	.type		_ZN34_INTERNAL_50759ed8_4_k_cu_fb8fdf444cuda3std6ranges3__45__cpo8distanceE,@object
	.size		_ZN34_INTERNAL_50759ed8_4_k_cu_fb8fdf444cuda3std6ranges3__45__cpo8distanceE,(_ZN34_INTERNAL_50759ed8_4_k_cu_fb8fdf446thrust24THRUST_300001_SM_1000_NS12placeholders2_6E - _ZN34_INTERNAL_50759ed8_4_k_cu_fb8fdf444cuda3std6ranges3__45__cpo8distanceE)
_ZN34_INTERNAL_50759ed8_4_k_cu_fb8fdf444cuda3std6ranges3__45__cpo8distanceE:
	.zero		1
	.type		_ZN34_INTERNAL_50759ed8_4_k_cu_fb8fdf446thrust24THRUST_300001_SM_1000_NS12placeholders2_6E,@object
	.size		_ZN34_INTERNAL_50759ed8_4_k_cu_fb8fdf446thrust24THRUST_300001_SM_1000_NS12placeholders2_6E,(_ZN34_INTERNAL_50759ed8_4_k_cu_fb8fdf444cuda3std3__45__cpo4cendE - _ZN34_INTERNAL_50759ed8_4_k_cu_fb8fdf446thrust24THRUST_300001_SM_1000_NS12placeholders2_6E)
_ZN34_INTERNAL_50759ed8_4_k_cu_fb8fdf446thrust24THRUST_300001_SM_1000_NS12placeholders2_6E:
	.zero		1
	.type		_ZN34_INTERNAL_50759ed8_4_k_cu_fb8fdf444cuda3std3__45__cpo4cendE,@object
	.size		_ZN34_INTERNAL_50759ed8_4_k_cu_fb8fdf444cuda3std3__45__cpo4cendE,(_ZN34_INTERNAL_50759ed8_4_k_cu_fb8fdf444cuda3std6ranges3__45__cpo4cendE - _ZN34_INTERNAL_50759ed8_4_k_cu_fb8fdf444cuda3std3__45__cpo4cendE)
_ZN34_INTERNAL_50759ed8_4_k_cu_fb8fdf444cuda3std3__45__cpo4cendE:
	.zero		1
	.type		_ZN34_INTERNAL_50759ed8_4_k_cu_fb8fdf444cuda3std6ranges3__45__cpo4cendE,@object
	.size		_ZN34_INTERNAL_50759ed8_4_k_cu_fb8fdf444cuda3std6ranges3__45__cpo4cendE,(_ZN34_INTERNAL_50759ed8_4_k_cu_fb8fdf444cuda3std3__420unreachable_sentinelE - _ZN34_INTERNAL_50759ed8_4_k_cu_fb8fdf444cuda3std6ranges3__45__cpo4cendE)
_ZN34_INTERNAL_50759ed8_4_k_cu_fb8fdf444cuda3std6ranges3__45__cpo4cendE:
	.zero		1
	.type		_ZN34_INTERNAL_50759ed8_4_k_cu_fb8fdf444cuda3std3__420unreachable_sentinelE,@object
	.size		_ZN34_INTERNAL_50759ed8_4_k_cu_fb8fdf444cuda3std3__420unreachable_sentinelE,(_ZN34_INTERNAL_50759ed8_4_k_cu_fb8fdf444cuda3std6ranges3__45__cpo5ssizeE - _ZN34_INTERNAL_50759ed8_4_k_cu_fb8fdf444cuda3std3__420unreachable_sentinelE)
_ZN34_INTERNAL_50759ed8_4_k_cu_fb8fdf444cuda3std3__420unreachable_sentinelE:
	.zero		1
	.type		_ZN34_INTERNAL_50759ed8_4_k_cu_fb8fdf444cuda3std6ranges3__45__cpo5ssizeE,@object
	.size		_ZN34_INTERNAL_50759ed8_4_k_cu_fb8fdf444cuda3std6ranges3__45__cpo5ssizeE,(_ZN34_INTERNAL_50759ed8_4_k_cu_fb8fdf446thrust24THRUST_300001_SM_1000_NS12placeholders3_10E - _ZN34_INTERNAL_50759ed8_4_k_cu_fb8fdf444cuda3std6ranges3__45__cpo5ssizeE)
_ZN34_INTERNAL_50759ed8_4_k_cu_fb8fdf444cuda3std6ranges3__45__cpo5ssizeE:
	.zero		1
	.type		_ZN34_INTERNAL_50759ed8_4_k_cu_fb8fdf446thrust24THRUST_300001_SM_1000_NS12placeholders3_10E,@object
	.size		_ZN34_INTERNAL_50759ed8_4_k_cu_fb8fdf446thrust24THRUST_300001_SM_1000_NS12placeholders3_10E,(_ZN34_INTERNAL_50759ed8_4_k_cu_fb8fdf444cuda3std3__45__cpo5crendE - _ZN34_INTERNAL_50759ed8_4_k_cu_fb8fdf446thrust24THRUST_300001_SM_1000_NS12placeholders3_10E)
_ZN34_INTERNAL_50759ed8_4_k_cu_fb8fdf446thrust24THRUST_300001_SM_1000_NS12placeholders3_10E:
	.zero		1
	.type		_ZN34_INTERNAL_50759ed8_4_k_cu_fb8fdf444cuda3std3__45__cpo5crendE,@object
	.size		_ZN34_INTERNAL_50759ed8_4_k_cu_fb8fdf444cuda3std3__45__cpo5crendE,(_ZN34_INTERNAL_50759ed8_4_k_cu_fb8fdf444cuda3std6ranges3__45__cpo4prevE - _ZN34_INTERNAL_50759ed8_4_k_cu_fb8fdf444cuda3std3__45__cpo5crendE)
_ZN34_INTERNAL_50759ed8_4_k_cu_fb8fdf444cuda3std3__45__cpo5crendE:
	.zero		1
	.type		_ZN34_INTERNAL_50759ed8_4_k_cu_fb8fdf444cuda3std6ranges3__45__cpo4prevE,@object
	.size		_ZN34_INTERNAL_50759ed8_4_k_cu_fb8fdf444cuda3std6ranges3__45__cpo4prevE,(_ZN34_INTERNAL_50759ed8_4_k_cu_fb8fdf444cuda3std6ranges3__45__cpo9iter_moveE - _ZN34_INTERNAL_50759ed8_4_k_cu_fb8fdf444cuda3std6ranges3__45__cpo4prevE)
_ZN34_INTERNAL_50759ed8_4_k_cu_fb8fdf444cuda3std6ranges3__45__cpo4prevE:
	.zero		1
	.type		_ZN34_INTERNAL_50759ed8_4_k_cu_fb8fdf444cuda3std6ranges3__45__cpo9iter_moveE,@object
	.size		_ZN34_INTERNAL_50759ed8_4_k_cu_fb8fdf444cuda3std6ranges3__45__cpo9iter_moveE,(_ZN34_INTERNAL_50759ed8_4_k_cu_fb8fdf446thrust24THRUST_300001_SM_1000_NS12placeholders2_2E - _ZN34_INTERNAL_50759ed8_4_k_cu_fb8fdf444cuda3std6ranges3__45__cpo9iter_moveE)
_ZN34_INTERNAL_50759ed8_4_k_cu_fb8fdf444cuda3std6ranges3__45__cpo9iter_moveE:
	.zero		1
	.type		_ZN34_INTERNAL_50759ed8_4_k_cu_fb8fdf446thrust24THRUST_300001_SM_1000_NS12placeholders2_2E,@object
	.size		_ZN34_INTERNAL_50759ed8_4_k_cu_fb8fdf446thrust24THRUST_300001_SM_1000_NS12placeholders2_2E,(_ZN34_INTERNAL_50759ed8_4_k_cu_fb8fdf446thrust24THRUST_300001_SM_1000_NS12placeholders2_4E - _ZN34_INTERNAL_50759ed8_4_k_cu_fb8fdf446thrust24THRUST_300001_SM_1000_NS12placeholders2_2E)
_ZN34_INTERNAL_50759ed8_4_k_cu_fb8fdf446thrust24THRUST_300001_SM_1000_NS12placeholders2_2E:
	.zero		1
	.type		_ZN34_INTERNAL_50759ed8_4_k_cu_fb8fdf446thrust24THRUST_300001_SM_1000_NS12placeholders2_4E,@object
	.size		_ZN34_INTERNAL_50759ed8_4_k_cu_fb8fdf446thrust24THRUST_300001_SM_1000_NS12placeholders2_4E,(_ZN34_INTERNAL_50759ed8_4_k_cu_fb8fdf444cuda3std3__45__cpo3endE - _ZN34_INTERNAL_50759ed8_4_k_cu_fb8fdf446thrust24THRUST_300001_SM_1000_NS12placeholders2_4E)
_ZN34_INTERNAL_50759ed8_4_k_cu_fb8fdf446thrust24THRUST_300001_SM_1000_NS12placeholders2_4E:
	.zero		1
	.type		_ZN34_INTERNAL_50759ed8_4_k_cu_fb8fdf444cuda3std3__45__cpo3endE,@object
	.size		_ZN34_INTERNAL_50759ed8_4_k_cu_fb8fdf444cuda3std3__45__cpo3endE,(_ZN34_INTERNAL_50759ed8_4_k_cu_fb8fdf444cuda3std6ranges3__45__cpo3endE - _ZN34_INTERNAL_50759ed8_4_k_cu_fb8fdf444cuda3std3__45__cpo3endE)
_ZN34_INTERNAL_50759ed8_4_k_cu_fb8fdf444cuda3std3__45__cpo3endE:
	.zero		1
	.type		_ZN34_INTERNAL_50759ed8_4_k_cu_fb8fdf444cuda3std6ranges3__45__cpo3endE,@object
	.size		_ZN34_INTERNAL_50759ed8_4_k_cu_fb8fdf444cuda3std6ranges3__45__cpo3endE,(_ZN34_INTERNAL_50759ed8_4_k_cu_fb8fdf444cuda3std3__419piecewise_constructE - _ZN34_INTERNAL_50759ed8_4_k_cu_fb8fdf444cuda3std6ranges3__45__cpo3endE)
_ZN34_INTERNAL_50759ed8_4_k_cu_fb8fdf444cuda3std6ranges3__45__cpo3endE:
	.zero		1
	.type		_ZN34_INTERNAL_50759ed8_4_k_cu_fb8fdf444cuda3std3__419piecewise_constructE,@object
	.size		_ZN34_INTERNAL_50759ed8_4_k_cu_fb8fdf444cuda3std3__419piecewise_constructE,(_ZN34_INTERNAL_50759ed8_4_k_cu_fb8fdf444cuda3std6ranges3__45__cpo5cdataE - _ZN34_INTERNAL_50759ed8_4_k_cu_fb8fdf444cuda3std3__419piecewise_constructE)
_ZN34_INTERNAL_50759ed8_4_k_cu_fb8fdf444cuda3std3__419piecewise_constructE:
	.zero		1
	.type		_ZN34_INTERNAL_50759ed8_4_k_cu_fb8fdf444cuda3std6ranges3__45__cpo5cdataE,@object
	.size		_ZN34_INTERNAL_50759ed8_4_k_cu_fb8fdf444cuda3std6ranges3__45__cpo5cdataE,(_ZN34_INTERNAL_50759ed8_4_k_cu_fb8fdf446thrust24THRUST_300001_SM_1000_NS12placeholders2_8E - _ZN34_INTERNAL_50759ed8_4_k_cu_fb8fdf444cuda3std6ranges3__45__cpo5cdataE)
_ZN34_INTERNAL_50759ed8_4_k_cu_fb8fdf444cuda3std6ranges3__45__cpo5cdataE:
	.zero		1
	.type		_ZN34_INTERNAL_50759ed8_4_k_cu_fb8fdf446thrust24THRUST_300001_SM_1000_NS12placeholders2_8E,@object
	.size		_ZN34_INTERNAL_50759ed8_4_k_cu_fb8fdf446thrust24THRUST_300001_SM_1000_NS12placeholders2_8E,(_ZN34_INTERNAL_50759ed8_4_k_cu_fb8fdf444cuda3std3__45__cpo4rendE - _ZN34_INTERNAL_50759ed8_4_k_cu_fb8fdf446thrust24THRUST_300001_SM_1000_NS12placeholders2_8E)
_ZN34_INTERNAL_50759ed8_4_k_cu_fb8fdf446thrust24THRUST_300001_SM_1000_NS12placeholders2_8E:
	.zero		1
	.type		_ZN34_INTERNAL_50759ed8_4_k_cu_fb8fdf444cuda3std3__45__cpo4rendE,@object
	.size		_ZN34_INTERNAL_50759ed8_4_k_cu_fb8fdf444cuda3std3__45__cpo4rendE,(_ZN34_INTERNAL_50759ed8_4_k_cu_fb8fdf444cuda3std6ranges3__45__cpo9iter_swapE - _ZN34_INTERNAL_50759ed8_4_k_cu_fb8fdf444cuda3std3__45__cpo4rendE)
_ZN34_INTERNAL_50759ed8_4_k_cu_fb8fdf444cuda3std3__45__cpo4rendE:
	.zero		1
	.type		_ZN34_INTERNAL_50759ed8_4_k_cu_fb8fdf444cuda3std6ranges3__45__cpo9iter_swapE,@object
	.size		_ZN34_INTERNAL_50759ed8_4_k_cu_fb8fdf444cuda3std6ranges3__45__cpo9iter_swapE,(_ZN34_INTERNAL_50759ed8_4_k_cu_fb8fdf444cuda3std3__48unexpectE - _ZN34_INTERNAL_50759ed8_4_k_cu_fb8fdf444cuda3std6ranges3__45__cpo9iter_swapE)
_ZN34_INTERNAL_50759ed8_4_k_cu_fb8fdf444cuda3std6ranges3__45__cpo9iter_swapE:
	.zero		1
	.type		_ZN34_INTERNAL_50759ed8_4_k_cu_fb8fdf444cuda3std3__48unexpectE,@object
	.size		_ZN34_INTERNAL_50759ed8_4_k_cu_fb8fdf444cuda3std3__48unexpectE,(_ZN34_INTERNAL_50759ed8_4_k_cu_fb8fdf446thrust24THRUST_300001_SM_1000_NS6system6detail10sequential3seqE - _ZN34_INTERNAL_50759ed8_4_k_cu_fb8fdf444cuda3std3__48unexpectE)
_ZN34_INTERNAL_50759ed8_4_k_cu_fb8fdf444cuda3std3__48unexpectE:
	.zero		1
	.type		_ZN34_INTERNAL_50759ed8_4_k_cu_fb8fdf446thrust24THRUST_300001_SM_1000_NS6system6detail10sequential3seqE,@object
	.size		_ZN34_INTERNAL_50759ed8_4_k_cu_fb8fdf446thrust24THRUST_300001_SM_1000_NS6system6detail10sequential3seqE,(.L_29 - _ZN34_INTERNAL_50759ed8_4_k_cu_fb8fdf446thrust24THRUST_300001_SM_1000_NS6system6detail10sequential3seqE)
_ZN34_INTERNAL_50759ed8_4_k_cu_fb8fdf446thrust24THRUST_300001_SM_1000_NS6system6detail10sequential3seqE:
	.zero		1
.L_29:


//--------------------- .nv.constant0._ZN6mast3r4cuda24reciprocal_filter_kernelEPKiS2_Pii --------------------------
	.section	.nv.constant0._ZN6mast3r4cuda24reciprocal_filter_kernelEPKiS2_Pii,"a",@progbits
	.sectionflags	@""
	.align	4
.nv.constant0._ZN6mast3r4cuda24reciprocal_filter_kernelEPKiS2_Pii:
	.zero		924


//--------------------- .nv.constant0._ZN3cub18CUB_300001_SM_10006detail11EmptyKernelIvEEvv --------------------------
	.section	.nv.constant0._ZN3cub18CUB_300001_SM_10006detail11EmptyKernelIvEEvv,"a",@progbits
	.sectionflags	@""
	.align	4
.nv.constant0._ZN3cub18CUB_300001_SM_10006detail11EmptyKernelIvEEvv:
	.zero		896


//--------------------- SYMBOLS --------------------------

	.type		.nv.reservedSmem.offset0,@object
	.size		.nv.reservedSmem.offset0,0x4
